//
// Generated by NVIDIA NVVM Compiler
//
// Compiler Build ID: CL-36424714
// Cuda compilation tools, release 13.0, V13.0.88
// Based on NVVM 20.0.0
//

.version 9.0
.target sm_100
.address_size 64

	// .globl	_Z9process3DPfiii

.visible .entry _Z9process3DPfiii(
	.param .u64 .ptr .align 1 _Z9process3DPfiii_param_0,
	.param .u32 _Z9process3DPfiii_param_1,
	.param .u32 _Z9process3DPfiii_param_2,
	.param .u32 _Z9process3DPfiii_param_3
)
{
	.reg .pred 	%p<6>;
	.reg .b32 	%r<21>;
	.reg .b32 	%f<3>;
	.reg .b64 	%rd<5>;

	ld.param.u64 	%rd1, [_Z9process3DPfiii_param_0];
	ld.param.u32 	%r2, [_Z9process3DPfiii_param_1];
	ld.param.u32 	%r3, [_Z9process3DPfiii_param_2];
	ld.param.u32 	%r5, [_Z9process3DPfiii_param_3];
	mov.u32 	%r6, %ctaid.x;
	mov.u32 	%r7, %ntid.x;
	mov.u32 	%r8, %tid.x;
	mad.lo.s32 	%r9, %r6, %r7, %r8;
	mov.u32 	%r10, %ctaid.y;
	mov.u32 	%r11, %ntid.y;
	mov.u32 	%r12, %tid.y;
	mad.lo.s32 	%r13, %r10, %r11, %r12;
	mov.u32 	%r15, %ctaid.z;
	mov.u32 	%r16, %ntid.z;
	mov.u32 	%r17, %tid.z;
	mad.lo.s32 	%r18, %r15, %r16, %r17;
	mul.lo.s32 	%r19, %r2, %r18;
	mad.lo.s32 	%r20, %r2, %r13, %r9;
	mad.lo.s32 	%r1, %r19, %r3, %r20;
	setp.ge.s32 	%p1, %r9, %r2;
	setp.ge.s32 	%p2, %r13, %r3;
	or.pred  	%p3, %p1, %p2;
	setp.ge.s32 	%p4, %r18, %r5;
	or.pred  	%p5, %p3, %p4;
	@%p5 bra 	$L__BB0_2;
	cvta.to.global.u64 	%rd2, %rd1;
	cvt.rn.f32.s32 	%f1, %r1;
	add.f32 	%f2, %f1, %f1;
	mul.wide.s32 	%rd3, %r1, 4;
	add.s64 	%rd4, %rd2, %rd3;
	st.global.f32 	[%rd4], %f2;
$L__BB0_2:
	ret;

}


// ===== COMPILED SASS (sm_100) =====

	.target	sm_100

	.elftype	@"ET_EXEC"


//--------------------- .note.nv.tkinfo           --------------------------
	.section	.note.nv.tkinfo,"",@"SHT_NOTE"
	.sectionflags	@"SHF_NOTE_NV_TKINFO"
	.tkinfo
        /*0018*/ 	.word	0x00000002
        /*0030*/ 	.string	""
        /*0030*/ 	.string	"ptxas"
        /*0030*/ 	.string	"Cuda compilation tools, release 13.0, V13.0.88"
        /*0030*/ 	.string	"Build cuda_13.0.r13.0/compiler.36424714_0"
        /*0030*/ 	.string	"-arch sm_100 -m 64 "



//--------------------- .note.nv.cuinfo           --------------------------
	.section	.note.nv.cuinfo,"",@"SHT_NOTE"
	.sectionflags	@"SHF_NOTE_NV_CUINFO"
        /*0018*/ 	.short	0x0002
        /*001a*/ 	.short	0x0064
        /*001c*/ 	.short	0x0082
	.zero		2


//--------------------- .nv.info                  --------------------------
	.section	.nv.info,"",@"SHT_CUDA_INFO"
	.align	4


	//----- nvinfo : EIATTR_REGCOUNT
	.align		4
        /*0000*/ 	.byte	0x04, 0x2f
        /*0002*/ 	.short	(.L_1 - .L_0)
	.align		4
.L_0:
        /*0004*/ 	.word	index@(_Z9process3DPfiii)
        /*0008*/ 	.word	0x0000000a


	//----- nvinfo : EIATTR_FRAME_SIZE
	.align		4
.L_1:
        /*000c*/ 	.byte	0x04, 0x11
        /*000e*/ 	.short	(.L_3 - .L_2)
	.align		4
.L_2:
        /*0010*/ 	.word	index@(_Z9process3DPfiii)
        /*0014*/ 	.word	0x00000000


	//----- nvinfo : EIATTR_MIN_STACK_SIZE
	.align		4
.L_3:
        /*0018*/ 	.byte	0x04, 0x12
        /*001a*/ 	.short	(.L_5 - .L_4)
	.align		4
.L_4:
        /*001c*/ 	.word	index@(_Z9process3DPfiii)
        /*0020*/ 	.word	0x00000000
.L_5:


//--------------------- .nv.compat                --------------------------
	.section	.nv.compat,"",@"SHT_CUDA_COMPAT_INFO"
	.align	4
        /*0000*/ 	.byte	0x02, 0x09, 0x00, 0x00, 0x02, 0x02, 0x01, 0x00, 0x02, 0x05, 0x05, 0x00, 0x03, 0x07, 0x01, 0x01
        /*0010*/ 	.byte	0x02, 0x03, 0x00, 0x00, 0x02, 0x06, 0x01, 0x00, 0x04, 0x0b, 0x08, 0x00, 0x09, 0x00, 0x00, 0x00
        /*0020*/ 	.byte	0x00, 0x00, 0x00, 0x00


//--------------------- .nv.info._Z9process3DPfiii --------------------------
	.section	.nv.info._Z9process3DPfiii,"",@"SHT_CUDA_INFO"
	.sectionflags	@""
	.align	4


	//----- nvinfo : EIATTR_CUDA_API_VERSION
	.align		4
        /*0000*/ 	.byte	0x04, 0x37
        /*0002*/ 	.short	(.L_7 - .L_6)
.L_6:
        /*0004*/ 	.word	0x00000082


	//----- nvinfo : EIATTR_KPARAM_INFO
	.align		4
.L_7:
        /*0008*/ 	.byte	0x04, 0x17
        /*000a*/ 	.short	(.L_9 - .L_8)
.L_8:
        /*000c*/ 	.word	0x00000000
        /*0010*/ 	.short	0x0003
        /*0012*/ 	.short	0x0010
        /*0014*/ 	.byte	0x00, 0xf0, 0x11, 0x00


	//----- nvinfo : EIATTR_KPARAM_INFO
	.align		4
.L_9:
        /*0018*/ 	.byte	0x04, 0x17
        /*001a*/ 	.short	(.L_11 - .L_10)
.L_10:
        /*001c*/ 	.word	0x00000000
        /*0020*/ 	.short	0x0002
        /*0022*/ 	.short	0x000c
        /*0024*/ 	.byte	0x00, 0xf0, 0x11, 0x00


	//----- nvinfo : EIATTR_KPARAM_INFO
	.align		4
.L_11:
        /*0028*/ 	.byte	0x04, 0x17
        /*002a*/ 	.short	(.L_13 - .L_12)
.L_12:
        /*002c*/ 	.word	0x00000000
        /*0030*/ 	.short	0x0001
        /*0032*/ 	.short	0x0008
        /*0034*/ 	.byte	0x00, 0xf0, 0x11, 0x00


	//----- nvinfo : EIATTR_KPARAM_INFO
	.align		4
.L_13:
        /*0038*/ 	.byte	0x04, 0x17
        /*003a*/ 	.short	(.L_15 - .L_14)
.L_14:
        /*003c*/ 	.word	0x00000000
        /*0040*/ 	.short	0x0000
        /*0042*/ 	.short	0x0000
        /*0044*/ 	.byte	0x00, 0xf5, 0x21, 0x00


	//----- nvinfo : EIATTR_SPARSE_MMA_MASK
	.align		4
.L_15:
        /*0048*/ 	.byte	0x03, 0x50
        /*004a*/ 	.short	0x0000


	//----- nvinfo : EIATTR_MAXREG_COUNT
	.align		4
        /*004c*/ 	.byte	0x03, 0x1b
        /*004e*/ 	.short	0x00ff


	//----- nvinfo : EIATTR_MERCURY_ISA_VERSION
	.align		4
        /*0050*/ 	.byte	0x03, 0x5f
        /*0052*/ 	.short	0x0101


	//----- nvinfo : EIATTR_VRC_CTA_INIT_COUNT
	.align		4
        /*0054*/ 	.byte	0x02, 0x4a
	.zero		1
	.zero		1


	//----- nvinfo : EIATTR_EXIT_INSTR_OFFSETS
	.align		4
        /*0058*/ 	.byte	0x04, 0x1c
        /*005a*/ 	.short	(.L_17 - .L_16)


	//   ....[0]....
.L_16:
        /*005c*/ 	.word	0x00000150


	//   ....[1]....
        /*0060*/ 	.word	0x000001c0


	//----- nvinfo : EIATTR_CBANK_PARAM_SIZE
	.align		4
.L_17:
        /*0064*/ 	.byte	0x03, 0x19
        /*0066*/ 	.short	0x0014


	//----- nvinfo : EIATTR_PARAM_CBANK
	.align		4
        /*0068*/ 	.byte	0x04, 0x0a
        /*006a*/ 	.short	(.L_19 - .L_18)
	.align		4
.L_18:
        /*006c*/ 	.word	index@(.nv.constant0._Z9process3DPfiii)
        /*0070*/ 	.short	0x0380
        /*0072*/ 	.short	0x0014


	//----- nvinfo : EIATTR_SW_WAR
	.align		4
.L_19:
        /*0074*/ 	.byte	0x04, 0x36
        /*0076*/ 	.short	(.L_21 - .L_20)
.L_20:
        /*0078*/ 	.word	0x00000008
.L_21:


//--------------------- .nv.callgraph             --------------------------
	.section	.nv.callgraph,"",@"SHT_CUDA_CALLGRAPH"
	.align	4
	.sectionentsize	8
	.align		4
        /*0000*/ 	.word	0x00000000
	.align		4
        /*0004*/ 	.word	0xffffffff
	.align		4
        /*0008*/ 	.word	0x00000000
	.align		4
        /*000c*/ 	.word	0xfffffffe
	.align		4
        /*0010*/ 	.word	0x00000000
	.align		4
        /*0014*/ 	.word	0xfffffffd
	.align		4
        /*0018*/ 	.word	0x00000000
	.align		4
        /*001c*/ 	.word	0xfffffffc


//--------------------- .text._Z9process3DPfiii   --------------------------
	.section	.text._Z9process3DPfiii,"ax",@progbits
	.align	128
        .global         _Z9process3DPfiii
        .type           _Z9process3DPfiii,@function
        .size           _Z9process3DPfiii,(.L_x_1 - _Z9process3DPfiii)
        .other          _Z9process3DPfiii,@"STO_CUDA_ENTRY STV_DEFAULT"
_Z9process3DPfiii:
.text._Z9process3DPfiii:
[----:B------:R-:W-:Y:S01]  /*0000*/  LDC R1, c[0x0][0x37c] ;  /* 0x0000df00ff017b82 */ /* 0x000fe20000000800 */
[----:B------:R-:W0:Y:S07]  /*0010*/  S2R R2, SR_TID.Y ;  /* 0x0000000000027919 */ /* 0x000e2e0000002200 */
[----:B------:R-:W1:Y:S01]  /*0020*/  LDC R0, c[0x0][0x360] ;  /* 0x0000d800ff007b82 */ /* 0x000e620000000800 */
[----:B------:R-:W2:Y:S01]  /*0030*/  LDCU.64 UR8, c[0x0][0x388] ;  /* 0x00007100ff0877ac */ /* 0x000ea20008000a00 */
[----:B------:R-:W1:Y:S01]  /*0040*/  S2R R5, SR_TID.X ;  /* 0x0000000000057919 */ /* 0x000e620000002100 */
[----:B------:R-:W3:Y:S01]  /*0050*/  LDCU UR7, c[0x0][0x390] ;  /* 0x00007200ff0777ac */ /* 0x000ee20008000800 */
[----:B------:R-:W4:Y:S04]  /*0060*/  S2R R7, SR_TID.Z ;  /* 0x0000000000077919 */ /* 0x000f280000002300 */
[----:B------:R-:W0:Y:S08]  /*0070*/  S2UR UR5, SR_CTAID.Y ;  /* 0x00000000000579c3 */ /* 0x000e300000002600 */
[----:B------:R-:W0:Y:S08]  /*0080*/  LDC R3, c[0x0][0x364] ;  /* 0x0000d900ff037b82 */ /* 0x000e300000000800 */
[----:B------:R-:W1:Y:S08]  /*0090*/  S2UR UR4, SR_CTAID.X ;  /* 0x00000000000479c3 */ /* 0x000e700000002500 */
[----:B------:R-:W4:Y:S08]  /*00a0*/  S2UR UR6, SR_CTAID.Z ;  /* 0x00000000000679c3 */ /* 0x000f300000002700 */
[----:B------:R-:W4:Y:S01]  /*00b0*/  LDC R4, c[0x0][0x368] ;  /* 0x0000da00ff047b82 */ /* 0x000f220000000800 */
[----:B0-----:R-:W-:-:S05]  /*00c0*/  IMAD R3, R3, UR5, R2 ;  /* 0x0000000503037c24 */ /* 0x001fca000f8e0202 */
[----:B--2---:R-:W-:Y:S01]  /*00d0*/  ISETP.GE.AND P0, PT, R3, UR9, PT ;  /* 0x0000000903007c0c */ /* 0x004fe2000bf06270 */
[----:B-1----:R-:W-:-:S04]  /*00e0*/  IMAD R0, R0, UR4, R5 ;  /* 0x0000000400007c24 */ /* 0x002fc8000f8e0205 */
[----:B------:R-:W-:Y:S01]  /*00f0*/  IMAD R3, R3, UR8, R0 ;  /* 0x0000000803037c24 */ /* 0x000fe2000f8e0200 */
[----:B------:R-:W-:Y:S01]  /*0100*/  ISETP.GE.OR P0, PT, R0, UR8, P0 ;  /* 0x0000000800007c0c */ /* 0x000fe20008706670 */
[----:B----4-:R-:W-:-:S05]  /*0110*/  IMAD R2, R4, UR6, R7 ;  /* 0x0000000604027c24 */ /* 0x010fca000f8e0207 */
[C---:B---3--:R-:W-:Y:S01]  /*0120*/  ISETP.GE.OR P0, PT, R2.reuse, UR7, P0 ;  /* 0x0000000702007c0c */ /* 0x048fe20008706670 */
[----:B------:R-:W-:-:S04]  /*0130*/  IMAD R2, R2, UR8, RZ ;  /* 0x0000000802027c24 */ /* 0x000fc8000f8e02ff */
[----:B------:R-:W-:-:S08]  /*0140*/  IMAD R5, R2, UR9, R3 ;  /* 0x0000000902057c24 */ /* 0x000fd0000f8e0203 */
[----:B------:R-:W-:Y:S05]  /*0150*/  @P0 EXIT ;  /* 0x000000000000094d */ /* 0x000fea0003800000 */
[----:B------:R-:W0:Y:S01]  /*0160*/  LDC.64 R2, c[0x0][0x380] ;  /* 0x0000e000ff027b82 */ /* 0x000e220000000a00 */
[----:B------:R-:W1:Y:S01]  /*0170*/  LDCU.64 UR4, c[0x0][0x358] ;  /* 0x00006b00ff0477ac */ /* 0x000e620008000a00 */
[----:B------:R-:W-:Y:S01]  /*0180*/  I2FP.F32.S32 R0, R5 ;  /* 0x0000000500007245 */ /* 0x000fe20000201400 */
[----:B0-----:R-:W-:-:S04]  /*0190*/  IMAD.WIDE R2, R5, 0x4, R2 ;  /* 0x0000000405027825 */ /* 0x001fc800078e0202 */
[----:B------:R-:W-:-:S05]  /*01a0*/  FADD R5, R0, R0 ;  /* 0x0000000000057221 */ /* 0x000fca0000000000 */
[----:B-1----:R-:W-:Y:S01]  /*01b0*/  STG.E desc[UR4][R2.64], R5 ;  /* 0x0000000502007986 */ /* 0x002fe2000c101904 */
[----:B------:R-:W-:Y:S05]  /*01c0*/  EXIT ;  /* 0x000000000000794d */ /* 0x000fea0003800000 */
.L_x_0:
[----:B------:R-:W-:-:S00]  /*01d0*/  BRA `(.L_x_0) ;  /* 0xfffffffc00fc7947 */ /* 0x000fc0000383ffff */
[----:B------:R-:W-:-:S00]  /*01e0*/  NOP ;  /* 0x0000000000007918 */ /* 0x000fc00000000000 */
        /* <DEDUP_REMOVED lines=9> */
.L_x_1:


//--------------------- .nv.shared.reserved.0     --------------------------
	.section	.nv.shared.reserved.0,"aw",@nobits
	.weak		__nv_reservedSMEM_offset_0_alias
	.size		__nv_reservedSMEM_offset_0_alias, 0, 64
	.other		__nv_reservedSMEM_offset_0_alias,@"STO_CUDA_RESERVED_SHARED STV_DEFAULT"
__nv_reservedSMEM_offset_0_alias:
	.zero		0
	.zero		64


//--------------------- .nv.constant0._Z9process3DPfiii --------------------------
	.section	.nv.constant0._Z9process3DPfiii,"a",@progbits
	.sectionflags	@""
	.align	4
.nv.constant0._Z9process3DPfiii:
	.zero		916


//--------------------- SYMBOLS --------------------------

	.type		.nv.reservedSmem.offset0,@object
	.size		.nv.reservedSmem.offset0,0x4
